	.headerflags	@"EF_CUDA_TEXMODE_UNIFIED EF_CUDA_64BIT_ADDRESS EF_CUDA_ACCELERATORS EF_CUDA_SM90 EF_CUDA_VIRTUAL_SM(EF_CUDA_SM90)"
	.elftype	@"ET_EXEC"


//--------------------- .nv.info                  --------------------------
	.section	.nv.info,"",@"SHT_CUDA_INFO"
	.align	4


	//----- nvinfo : EIATTR_REGCOUNT
	.align		4
        /*0000*/ 	.byte	0x04, 0x2f
        /*0002*/ 	.short	(.L_3 - .L_2)
	.align		4
.L_2:
        /*0004*/ 	.word	index@(triton_poi_fused__native_batch_norm_legit_no_training_add_leaky_relu_15)
        /*0008*/ 	.word	0x00000020


	//----- nvinfo : EIATTR_MIN_STACK_SIZE
	.align		4
.L_3:
        /*000c*/ 	.byte	0x04, 0x12
        /*000e*/ 	.short	(.L_5 - .L_4)
	.align		4
.L_4:
        /*0010*/ 	.word	index@(triton_poi_fused__native_batch_norm_legit_no_training_add_leaky_relu_15)
        /*0014*/ 	.word	0x00000000


	//----- nvinfo : EIATTR_FRAME_SIZE
	.align		4
.L_5:
        /*0018*/ 	.byte	0x04, 0x11
        /*001a*/ 	.short	(.L_7 - .L_6)
	.align		4
.L_6:
        /*001c*/ 	.word	index@(triton_poi_fused__native_batch_norm_legit_no_training_add_leaky_relu_15)
        /*0020*/ 	.word	0x00000000


	//----- nvinfo : EIATTR_MIN_STACK_SIZE
	.align		4
.L_7:
        /*0024*/ 	.byte	0x04, 0x12
        /*0026*/ 	.short	(.L_9 - .L_8)
	.align		4
.L_8:
        /*0028*/ 	.word	index@(triton_poi_fused__native_batch_norm_legit_no_training_add_leaky_relu_15)
        /*002c*/ 	.word	0x00000000
.L_9:


//--------------------- .nv.info.triton_poi_fused__native_batch_norm_legit_no_training_add_leaky_relu_15 --------------------------
	.section	.nv.info.triton_poi_fused__native_batch_norm_legit_no_training_add_leaky_relu_15,"",@"SHT_CUDA_INFO"
	.sectionflags	@""
	.align	4


	//----- nvinfo : EIATTR_CUDA_API_VERSION
	.align		4
        /*0000*/ 	.byte	0x04, 0x37
        /*0002*/ 	.short	(.L_11 - .L_10)
.L_10:
        /*0004*/ 	.word	0x0000007c


	//----- nvinfo : EIATTR_KPARAM_INFO
	.align		4
.L_11:
        /*0008*/ 	.byte	0x04, 0x17
        /*000a*/ 	.short	(.L_13 - .L_12)
.L_12:
        /*000c*/ 	.word	0x00000000
        /*0010*/ 	.short	0x0008
        /*0012*/ 	.short	0x003c
        /*0014*/ 	.byte	0x00, 0xf0, 0x11, 0x00


	//----- nvinfo : EIATTR_KPARAM_INFO
	.align		4
.L_13:
        /*0018*/ 	.byte	0x04, 0x17
        /*001a*/ 	.short	(.L_15 - .L_14)
.L_14:
        /*001c*/ 	.word	0x00000000
        /*0020*/ 	.short	0x0007
        /*0022*/ 	.short	0x0038
        /*0024*/ 	.byte	0x00, 0xf0, 0x11, 0x00


	//----- nvinfo : EIATTR_KPARAM_INFO
	.align		4
.L_15:
        /*0028*/ 	.byte	0x04, 0x17
        /*002a*/ 	.short	(.L_17 - .L_16)
.L_16:
        /*002c*/ 	.word	0x00000000
        /*0030*/ 	.short	0x0006
        /*0032*/ 	.short	0x0030
        /*0034*/ 	.byte	0x00, 0xf4, 0x21, 0x00


	//----- nvinfo : EIATTR_KPARAM_INFO
	.align		4
.L_17:
        /*0038*/ 	.byte	0x04, 0x17
        /*003a*/ 	.short	(.L_19 - .L_18)
.L_18:
        /*003c*/ 	.word	0x00000000
        /*0040*/ 	.short	0x0005
        /*0042*/ 	.short	0x0028
        /*0044*/ 	.byte	0x00, 0xf4, 0x21, 0x00


	//----- nvinfo : EIATTR_KPARAM_INFO
	.align		4
.L_19:
        /*0048*/ 	.byte	0x04, 0x17
        /*004a*/ 	.short	(.L_21 - .L_20)
.L_20:
        /*004c*/ 	.word	0x00000000
        /*0050*/ 	.short	0x0004
        /*0052*/ 	.short	0x0020
        /*0054*/ 	.byte	0x00, 0xf4, 0x21, 0x00


	//----- nvinfo : EIATTR_KPARAM_INFO
	.align		4
.L_21:
        /*0058*/ 	.byte	0x04, 0x17
        /*005a*/ 	.short	(.L_23 - .L_22)
.L_22:
        /*005c*/ 	.word	0x00000000
        /*0060*/ 	.short	0x0003
        /*0062*/ 	.short	0x0018
        /*0064*/ 	.byte	0x00, 0xf4, 0x21, 0x00


	//----- nvinfo : EIATTR_KPARAM_INFO
	.align		4
.L_23:
        /*0068*/ 	.byte	0x04, 0x17
        /*006a*/ 	.short	(.L_25 - .L_24)
.L_24:
        /*006c*/ 	.word	0x00000000
        /*0070*/ 	.short	0x0002
        /*0072*/ 	.short	0x0010
        /*0074*/ 	.byte	0x00, 0xf4, 0x21, 0x00


	//----- nvinfo : EIATTR_KPARAM_INFO
	.align		4
.L_25:
        /*0078*/ 	.byte	0x04, 0x17
        /*007a*/ 	.short	(.L_27 - .L_26)
.L_26:
        /*007c*/ 	.word	0x00000000
        /*0080*/ 	.short	0x0001
        /*0082*/ 	.short	0x0008
        /*0084*/ 	.byte	0x00, 0xf4, 0x21, 0x00


	//----- nvinfo : EIATTR_KPARAM_INFO
	.align		4
.L_27:
        /*0088*/ 	.byte	0x04, 0x17
        /*008a*/ 	.short	(.L_29 - .L_28)
.L_28:
        /*008c*/ 	.word	0x00000000
        /*0090*/ 	.short	0x0000
        /*0092*/ 	.short	0x0000
        /*0094*/ 	.byte	0x00, 0xf4, 0x21, 0x00


	//----- nvinfo : EIATTR_SPARSE_MMA_MASK
	.align		4
.L_29:
        /*0098*/ 	.byte	0x03, 0x50
        /*009a*/ 	.short	0x0000


	//----- nvinfo : EIATTR_MAXREG_COUNT
	.align		4
        /*009c*/ 	.byte	0x03, 0x1b
        /*009e*/ 	.short	0x00ff


	//----- nvinfo : EIATTR_EXIT_INSTR_OFFSETS
	.align		4
        /*00a0*/ 	.byte	0x04, 0x1c
        /*00a2*/ 	.short	(.L_31 - .L_30)


	//   ....[0]....
.L_30:
        /*00a4*/ 	.word	0x00000e10


	//   ....[1]....
        /*00a8*/ 	.word	0x00000eb0


	//----- nvinfo : EIATTR_REQNTID
	.align		4
.L_31:
        /*00ac*/ 	.byte	0x04, 0x10
        /*00ae*/ 	.short	(.L_33 - .L_32)
.L_32:
        /*00b0*/ 	.word	0x00000080
        /*00b4*/ 	.word	0x00000001
        /*00b8*/ 	.word	0x00000001


	//----- nvinfo : EIATTR_CBANK_PARAM_SIZE
	.align		4
.L_33:
        /*00bc*/ 	.byte	0x03, 0x19
        /*00be*/ 	.short	0x0040


	//----- nvinfo : EIATTR_PARAM_CBANK
	.align		4
        /*00c0*/ 	.byte	0x04, 0x0a
        /*00c2*/ 	.short	(.L_35 - .L_34)
	.align		4
.L_34:
        /*00c4*/ 	.word	index@(.nv.constant0.triton_poi_fused__native_batch_norm_legit_no_training_add_leaky_relu_15)
        /*00c8*/ 	.short	0x0210
        /*00ca*/ 	.short	0x0040


	//----- nvinfo : EIATTR_SW_WAR
	.align		4
.L_35:
        /*00cc*/ 	.byte	0x04, 0x36
        /*00ce*/ 	.short	(.L_37 - .L_36)
.L_36:
        /*00d0*/ 	.word	0x00000008
.L_37:


//--------------------- .nv.callgraph             --------------------------
	.section	.nv.callgraph,"",@"SHT_CUDA_CALLGRAPH"
	.align	4
	.sectionentsize	8
	.align		4
        /*0000*/ 	.word	0x00000000
	.align		4
        /*0004*/ 	.word	0xffffffff
	.align		4
        /*0008*/ 	.word	0x00000000
	.align		4
        /*000c*/ 	.word	0xfffffffe
	.align		4
        /*0010*/ 	.word	0x00000000
	.align		4
        /*0014*/ 	.word	0xfffffffd
	.align		4
        /*0018*/ 	.word	0x00000000
	.align		4
        /*001c*/ 	.word	0xfffffffc


//--------------------- .nv.constant4             --------------------------
	.section	.nv.constant4,"a",@progbits
	.align	8
	.align		8
.nv.constant4:
        /*0000*/ 	.dword	_$_str
	.align		8
        /*0008*/ 	.dword	_$_str_$_2


//--------------------- .text.triton_poi_fused__native_batch_norm_legit_no_training_add_leaky_relu_15 --------------------------
	.section	.text.triton_poi_fused__native_batch_norm_legit_no_training_add_leaky_relu_15,"ax",@progbits
	.sectionflags	@"SHF_BARRIERS=1"
	.align	128
        .global         triton_poi_fused__native_batch_norm_legit_no_training_add_leaky_relu_15
        .type           triton_poi_fused__native_batch_norm_legit_no_training_add_leaky_relu_15,@function
        .size           triton_poi_fused__native_batch_norm_legit_no_training_add_leaky_relu_15,(.L_x_1 - triton_poi_fused__native_batch_norm_legit_no_training_add_leaky_relu_15)
        .other          triton_poi_fused__native_batch_norm_legit_no_training_add_leaky_relu_15,@"STO_CUDA_ENTRY STV_DEFAULT"
triton_poi_fused__native_batch_norm_legit_no_training_add_leaky_relu_15:
.text.triton_poi_fused__native_batch_norm_legit_no_training_add_leaky_relu_15:
[----:B------:R-:W0:Y:S08]  /*0000*/  LDC R1, c[0x0][0x28] ;  /* 0x00000a00ff017b82 */ /* 0x000e300000000800 */
[----:B------:R-:W1:Y:S01]  /*0010*/  S2UR UR12, SR_CTAID.X ;  /* 0x00000000000c79c3 */ /* 0x000e620000002500 */
[----:B------:R-:W-:Y:S01]  /*0020*/  ULDC.64 UR4, c[0x0][0x220] ;  /* 0x0000880000047ab9 */ /* 0x000fe20000000a00 */
[----:B------:R-:W-:Y:S01]  /*0030*/  ULDC.64 UR10, c[0x0][0x208] ;  /* 0x00008200000a7ab9 */ /* 0x000fe20000000a00 */
[----:B------:R-:W2:Y:S01]  /*0040*/  S2R R0, SR_CTAID.Y ;  /* 0x0000000000007919 */ /* 0x000ea20000002600 */
[----:B------:R-:W-:Y:S01]  /*0050*/  ULDC.64 UR6, c[0x0][0x228] ;  /* 0x00008a0000067ab9 */ /* 0x000fe20000000a00 */
[----:B------:R-:W-:Y:S01]  /*0060*/  ULDC.64 UR8, c[0x0][0x230] ;  /* 0x00008c0000087ab9 */ /* 0x000fe20000000a00 */
[----:B------:R-:W3:Y:S02]  /*0070*/  S2R R10, SR_TID.X ;  /* 0x00000000000a7919 */ /* 0x000ee40000002100 */
[----:B------:R-:W4:Y:S01]  /*0080*/  LDC.64 R20, c[0x0][0x210] ;  /* 0x00008400ff147b82 */ /* 0x000f220000000a00 */
[----:B------:R-:W-:Y:S01]  /*0090*/  CS2R R8, SRZ ;  /* 0x0000000000087805 */ /* 0x000fe2000001ff00 */
[----:B------:R-:W-:-:S06]  /*00a0*/  IMAD.MOV.U32 R3, RZ, RZ, RZ ;  /* 0x000000ffff037224 */ /* 0x000fcc00078e00ff */
[----:B------:R-:W5:Y:S01]  /*00b0*/  LDC.64 R12, c[0x0][0x238] ;  /* 0x00008e00ff0c7b82 */ /* 0x000f620000000a00 */
[----:B-1----:R-:W-:Y:S02]  /*00c0*/  UISETP.GE.AND UP0, UPT, UR12, 0x80, UPT ;  /* 0x000000800c00788c */ /* 0x002fe4000bf06270 */
[----:B------:R-:W-:-:S04]  /*00d0*/  UIMAD.WIDE UR4, UR12, 0x4, UR4 ;  /* 0x000000040c0478a5 */ /* 0x000fc8000f8e0204 */
[----:B------:R-:W-:Y:S02]  /*00e0*/  PLOP3.LUT P0, PT, PT, PT, UP0, 0x80, 0x0 ;  /* 0x000000000000781c */ /* 0x000fe40003f0f008 */
[----:B------:R-:W-:Y:S01]  /*00f0*/  IMAD.U32 R4, RZ, RZ, UR4 ;  /* 0x00000004ff047e24 */ /* 0x000fe2000f8e00ff */
[----:B------:R-:W-:Y:S01]  /*0100*/  MOV R5, UR5 ;  /* 0x0000000500057c02 */ /* 0x000fe20008000f00 */
[----:B------:R-:W-:-:S09]  /*0110*/  ULDC.64 UR4, c[0x0][0x218] ;  /* 0x0000860000047ab9 */ /* 0x000fd20000000a00 */
[----:B------:R4:W5:Y:S01]  /*0120*/  @!P0 LDG.E.EL R7, desc[UR10][R4.64] ;  /* 0x0000000a04078981 */ /* 0x000962000c2e1900 */
[----:B------:R-:W-:Y:S01]  /*0130*/  PLOP3.LUT P2, PT, PT, PT, UP0, 0x80, 0x0 ;  /* 0x000000000000781c */ /* 0x000fe20003f4f008 */
[----:B------:R-:W-:Y:S01]  /*0140*/  UIMAD.WIDE UR4, UR12, 0x4, UR4 ;  /* 0x000000040c0478a5 */ /* 0x000fe2000f8e0204 */
[----:B--2---:R-:W-:Y:S01]  /*0150*/  IMAD.SHL.U32 R2, R0, 0x400, RZ ;  /* 0x0000040000027824 */ /* 0x004fe200078e00ff */
[----:B------:R-:W-:Y:S01]  /*0160*/  PLOP3.LUT P3, PT, PT, PT, UP0, 0x80, 0x0 ;  /* 0x000000000000781c */ /* 0x000fe20003f6f008 */
[----:B------:R-:W-:Y:S01]  /*0170*/  UIMAD.WIDE UR6, UR12, 0x4, UR6 ;  /* 0x000000040c0678a5 */ /* 0x000fe2000f8e0206 */
[----:B------:R-:W-:Y:S01]  /*0180*/  PLOP3.LUT P4, PT, PT, PT, UP0, 0x80, 0x0 ;  /* 0x000000000000781c */ /* 0x000fe20003f8f008 */
[----:B------:R-:W-:Y:S01]  /*0190*/  UIMAD.WIDE UR8, UR12, 0x4, UR8 ;  /* 0x000000040c0878a5 */ /* 0x000fe2000f8e0208 */
[----:B---3--:R-:W-:Y:S01]  /*01a0*/  LOP3.LUT R27, R2, 0x7f, R10, 0xf8, !PT ;  /* 0x0000007f021b7812 */ /* 0x008fe200078ef80a */
[----:B------:R-:W-:Y:S01]  /*01b0*/  IMAD.U32 R19, RZ, RZ, UR5 ;  /* 0x00000005ff137e24 */ /* 0x000fe2000f8e00ff */
[----:B------:R-:W-:Y:S01]  /*01c0*/  MOV R18, UR4 ;  /* 0x0000000400127c02 */ /* 0x000fe20008000f00 */
[----:B------:R-:W-:Y:S01]  /*01d0*/  IMAD.U32 R22, RZ, RZ, UR6 ;  /* 0x00000006ff167e24 */ /* 0x000fe2000f8e00ff */
[----:B------:R-:W-:-:S02]  /*01e0*/  MOV R23, UR7 ;  /* 0x0000000700177c02 */ /* 0x000fc40008000f00 */
[----:B------:R-:W-:Y:S01]  /*01f0*/  LEA R27, R27, UR12, 0x7 ;  /* 0x0000000c1b1b7c11 */ /* 0x000fe2000f8e38ff */
[----:B------:R-:W2:Y:S01]  /*0200*/  @!P2 LDG.E.EL R26, desc[UR10][R18.64] ;  /* 0x0000000a121aa981 */ /* 0x000ea2000c2e1900 */
[----:B------:R-:W-:Y:S02]  /*0210*/  PLOP3.LUT P0, PT, PT, PT, UP0, 0x80, 0x0 ;  /* 0x000000000000781c */ /* 0x000fe40003f0f008 */
[----:B------:R-:W-:Y:S01]  /*0220*/  PLOP3.LUT P1, PT, PT, PT, UP0, 0x80, 0x0 ;  /* 0x000000000000781c */ /* 0x000fe20003f2f008 */
[----:B------:R-:W-:Y:S01]  /*0230*/  IMAD.U32 R16, RZ, RZ, UR8 ;  /* 0x00000008ff107e24 */ /* 0x000fe2000f8e00ff */
[----:B------:R-:W-:Y:S01]  /*0240*/  IADD3 R15, R27, 0x8000, RZ ;  /* 0x000080001b0f7810 */ /* 0x000fe20007ffe0ff */
[----:B------:R-:W3:Y:S01]  /*0250*/  @!P3 LDG.E.EL R25, desc[UR10][R22.64] ;  /* 0x0000000a1619b981 */ /* 0x000ee2000c2e1900 */
[----:B------:R-:W-:Y:S01]  /*0260*/  MOV R17, UR9 ;  /* 0x0000000900117c02 */ /* 0x000fe20008000f00 */
[----:B----4-:R-:W-:-:S04]  /*0270*/  IMAD.WIDE R4, R27, 0x4, R20 ;  /* 0x000000041b047825 */ /* 0x010fc800078e0214 */
[----:B------:R-:W-:Y:S01]  /*0280*/  IMAD.WIDE R14, R15, 0x4, R20 ;  /* 0x000000040f0e7825 */ /* 0x000fe200078e0214 */
[----:B------:R1:W4:Y:S04]  /*0290*/  @!P4 LDG.E.EL R11, desc[UR10][R16.64] ;  /* 0x0000000a100bc981 */ /* 0x000328000c2e1900 */
[----:B------:R1:W2:Y:S01]  /*02a0*/  @!P0 LDG.E.EL R9, desc[UR10][R4.64] ;  /* 0x0000000a04098981 */ /* 0x0002a2000c2e1900 */
[----:B------:R-:W-:-:S03]  /*02b0*/  PLOP3.LUT P0, PT, PT, PT, UP0, 0x80, 0x0 ;  /* 0x000000000000781c */ /* 0x000fc60003f0f008 */
[----:B------:R1:W2:Y:S01]  /*02c0*/  @!P1 LDG.E.EL R3, desc[UR10][R14.64] ;  /* 0x0000000a0e039981 */ /* 0x0002a2000c2e1900 */
[----:B------:R-:W-:Y:S02]  /*02d0*/  PLOP3.LUT P1, PT, PT, PT, UP0, 0x80, 0x0 ;  /* 0x000000000000781c */ /* 0x000fe40003f2f008 */
[----:B------:R-:W-:Y:S02]  /*02e0*/  IADD3 R29, R27, 0xc000, RZ ;  /* 0x0000c0001b1d7810 */ /* 0x000fe40007ffe0ff */
[----:B-1----:R-:W-:Y:S02]  /*02f0*/  IADD3 R17, R27, 0x4000, RZ ;  /* 0x000040001b117810 */ /* 0x002fe40007ffe0ff */
[----:B------:R-:W-:Y:S02]  /*0300*/  PLOP3.LUT P2, PT, PT, PT, UP0, 0x80, 0x0 ;  /* 0x000000000000781c */ /* 0x000fe40003f4f008 */
[----:B------:R-:W-:Y:S01]  /*0310*/  CS2R R18, SRZ ;  /* 0x0000000000127805 */ /* 0x000fe2000001ff00 */
[----:B------:R-:W-:Y:S01]  /*0320*/  IMAD.MOV.U32 R24, RZ, RZ, RZ ;  /* 0x000000ffff187224 */ /* 0x000fe200078e00ff */
[----:B------:R-:W-:Y:S01]  /*0330*/  PLOP3.LUT P3, PT, PT, PT, UP0, 0x80, 0x0 ;  /* 0x000000000000781c */ /* 0x000fe20003f6f008 */
[----:B0-----:R-:W-:Y:S01]  /*0340*/  IMAD.WIDE R4, R29, 0x4, R20 ;  /* 0x000000041d047825 */ /* 0x001fe200078e0214 */
[----:B------:R-:W-:-:S03]  /*0350*/  IADD3 R6, R27, 0x14000, RZ ;  /* 0x000140001b067810 */ /* 0x000fc60007ffe0ff */
[--C-:B------:R-:W-:Y:S01]  /*0360*/  IMAD.WIDE R14, R17, 0x4, R20.reuse ;  /* 0x00000004110e7825 */ /* 0x100fe200078e0214 */
[----:B------:R0:W2:Y:S03]  /*0370*/  @!P1 LDG.E.EL R19, desc[UR10][R4.64] ;  /* 0x0000000a04139981 */ /* 0x0000a6000c2e1900 */
[----:B------:R-:W-:Y:S01]  /*0380*/  VIADD R23, R27, 0x10000 ;  /* 0x000100001b177836 */ /* 0x000fe20000000000 */
[----:B------:R-:W3:Y:S03]  /*0390*/  @!P0 LDG.E.EL R24, desc[UR10][R14.64] ;  /* 0x0000000a0e188981 */ /* 0x000ee6000c2e1900 */
[--C-:B------:R-:W-:Y:S01]  /*03a0*/  IMAD.WIDE R28, R23, 0x4, R20.reuse ;  /* 0x00000004171c7825 */ /* 0x100fe200078e0214 */
[----:B------:R-:W-:Y:S02]  /*03b0*/  CS2R R22, SRZ ;  /* 0x0000000000167805 */ /* 0x000fe4000001ff00 */
[----:B------:R-:W-:Y:S01]  /*03c0*/  PLOP3.LUT P4, PT, PT, PT, UP0, 0x80, 0x0 ;  /* 0x000000000000781c */ /* 0x000fe20003f8f008 */
[----:B0-----:R-:W-:Y:S01]  /*03d0*/  IMAD.WIDE R4, R6, 0x4, R20 ;  /* 0x0000000406047825 */ /* 0x001fe200078e0214 */
[----:B------:R-:W-:Y:S01]  /*03e0*/  PLOP3.LUT P0, PT, PT, PT, UP0, 0x80, 0x0 ;  /* 0x000000000000781c */ /* 0x000fe20003f0f008 */
[----:B------:R0:W4:Y:S01]  /*03f0*/  @!P2 LDG.E.EL R8, desc[UR10][R28.64] ;  /* 0x0000000a1c08a981 */ /* 0x000122000c2e1900 */
[----:B------:R-:W-:Y:S01]  /*0400*/  LOP3.LUT R2, R2, 0x7f, R10, 0xf8, !PT ;  /* 0x0000007f02027812 */ /* 0x000fe200078ef80a */
[----:B------:R-:W-:-:S02]  /*0410*/  IMAD.MOV.U32 R6, RZ, RZ, RZ ;  /* 0x000000ffff067224 */ /* 0x000fc400078e00ff */
[----:B------:R1:W4:Y:S01]  /*0420*/  @!P3 LDG.E.EL R23, desc[UR10][R4.64] ;  /* 0x0000000a0417b981 */ /* 0x000322000c2e1900 */
[----:B------:R-:W-:Y:S02]  /*0430*/  PLOP3.LUT P3, PT, PT, PT, UP0, 0x80, 0x0 ;  /* 0x000000000000781c */ /* 0x000fe40003f6f008 */
[----:B0-----:R-:W-:Y:S01]  /*0440*/  IADD3 R29, R27, 0x18000, RZ ;  /* 0x000180001b1d7810 */ /* 0x001fe20007ffe0ff */
[----:B-----5:R-:W-:Y:S01]  /*0450*/  IMAD.WIDE R14, R27, 0x4, R12 ;  /* 0x000000041b0e7825 */ /* 0x020fe200078e020c */
[----:B-1----:R-:W-:-:S03]  /*0460*/  LEA R5, R2, UR12, 0x7 ;  /* 0x0000000c02057c11 */ /* 0x002fc6000f8e38ff */
[----:B------:R-:W-:Y:S01]  /*0470*/  IMAD.WIDE R28, R29, 0x4, R20 ;  /* 0x000000041d1c7825 */ /* 0x000fe200078e0214 */
[----:B------:R-:W-:Y:S01]  /*0480*/  PLOP3.LUT P1, PT, PT, PT, UP0, 0x80, 0x0 ;  /* 0x000000000000781c */ /* 0x000fe20003f2f008 */
[----:B------:R-:W-:Y:S01]  /*0490*/  HFMA2.MMA R4, -RZ, RZ, 0, 0 ;  /* 0x00000000ff047435 */ /* 0x000fe200000001ff */
[----:B------:R0:W5:Y:S01]  /*04a0*/  @!P4 LDG.E.EL R18, desc[UR10][R14.64] ;  /* 0x0000000a0e12c981 */ /* 0x000162000c2e1900 */
[----:B------:R-:W-:Y:S01]  /*04b0*/  VIADD R16, R5, 0x8000 ;  /* 0x0000800005107836 */ /* 0x000fe20000000000 */
[----:B------:R-:W-:Y:S01]  /*04c0*/  PLOP3.LUT P2, PT, PT, PT, UP0, 0x80, 0x0 ;  /* 0x000000000000781c */ /* 0x000fe20003f4f008 */
[----:B------:R-:W-:Y:S01]  /*04d0*/  VIADD R27, R27, 0x1c000 ;  /* 0x0001c0001b1b7836 */ /* 0x000fe20000000000 */
[----:B------:R1:W5:Y:S01]  /*04e0*/  @!P0 LDG.E.EL R6, desc[UR10][R28.64] ;  /* 0x0000000a1c068981 */ /* 0x000362000c2e1900 */
[----:B------:R-:W-:Y:S02]  /*04f0*/  MOV R2, RZ ;  /* 0x000000ff00027202 */ /* 0x000fe40000000f00 */
[----:B------:R-:W-:Y:S01]  /*0500*/  PLOP3.LUT P0, PT, PT, PT, UP0, 0x80, 0x0 ;  /* 0x000000000000781c */ /* 0x000fe20003f0f008 */
[----:B0-----:R-:W-:-:S04]  /*0510*/  IMAD.WIDE R14, R17, 0x4, R12 ;  /* 0x00000004110e7825 */ /* 0x001fc800078e020c */
[----:B------:R-:W-:-:S03]  /*0520*/  IMAD.WIDE R16, R16, 0x4, R12 ;  /* 0x0000000410107825 */ /* 0x000fc600078e020c */
[----:B------:R-:W5:Y:S01]  /*0530*/  @!P2 LDG.E.EL R22, desc[UR10][R14.64] ;  /* 0x0000000a0e16a981 */ /* 0x000f62000c2e1900 */
[----:B------:R-:W-:-:S03]  /*0540*/  IMAD.WIDE R20, R27, 0x4, R20 ;  /* 0x000000041b147825 */ /* 0x000fc600078e0214 */
[----:B------:R0:W5:Y:S01]  /*0550*/  @!P3 LDG.E.EL R2, desc[UR10][R16.64] ;  /* 0x0000000a1002b981 */ /* 0x000162000c2e1900 */
[----:B-1----:R-:W-:-:S03]  /*0560*/  VIADD R29, R5, 0xc000 ;  /* 0x0000c000051d7836 */ /* 0x002fc60000000000 */
[----:B------:R1:W5:Y:S01]  /*0570*/  @!P1 LDG.E.EL R4, desc[UR10][R20.64] ;  /* 0x0000000a14049981 */ /* 0x000362000c2e1900 */
[----:B------:R-:W-:Y:S01]  /*0580*/  IMAD.WIDE R28, R29, 0x4, R12 ;  /* 0x000000041d1c7825 */ /* 0x000fe200078e020c */
[----:B0-----:R-:W-:-:S06]  /*0590*/  CS2R R16, SRZ ;  /* 0x0000000000107805 */ /* 0x001fcc000001ff00 */
[----:B------:R-:W5:Y:S01]  /*05a0*/  @!P0 LDG.E.EL R16, desc[UR10][R28.64] ;  /* 0x0000000a1c108981 */ /* 0x000f62000c2e1900 */
[----:B------:R-:W-:Y:S02]  /*05b0*/  PLOP3.LUT P1, PT, PT, PT, UP0, 0x80, 0x0 ;  /* 0x000000000000781c */ /* 0x000fe40003f2f008 */
[----:B-1----:R-:W-:Y:S02]  /*05c0*/  IADD3 R21, R5, 0x10000, RZ ;  /* 0x0001000005157810 */ /* 0x002fe40007ffe0ff */
[----:B------:R-:W-:-:S03]  /*05d0*/  PLOP3.LUT P0, PT, PT, PT, UP0, 0x80, 0x0 ;  /* 0x000000000000781c */ /* 0x000fc60003f0f008 */
[----:B------:R-:W-:-:S04]  /*05e0*/  IMAD.WIDE R20, R21, 0x4, R12 ;  /* 0x0000000415147825 */ /* 0x000fc800078e020c */
[----:B------:R-:W-:Y:S02]  /*05f0*/  VIADD R15, R5, 0x14000 ;  /* 0x00014000050f7836 */ /* 0x000fe40000000000 */
[----:B------:R0:W5:Y:S02]  /*0600*/  @!P1 LDG.E.EL R17, desc[UR10][R20.64] ;  /* 0x0000000a14119981 */ /* 0x000164000c2e1900 */
[----:B------:R-:W-:Y:S01]  /*0610*/  IMAD.WIDE R14, R15, 0x4, R12 ;  /* 0x000000040f0e7825 */ /* 0x000fe200078e020c */
[----:B------:R-:W-:Y:S02]  /*0620*/  PLOP3.LUT P1, PT, PT, PT, UP0, 0x80, 0x0 ;  /* 0x000000000000781c */ /* 0x000fe40003f2f008 */
[----:B0-----:R-:W-:Y:S02]  /*0630*/  CS2R R20, SRZ ;  /* 0x0000000000147805 */ /* 0x001fe4000001ff00 */
[----:B------:R-:W-:-:S04]  /*0640*/  IADD3 R29, R5, 0x18000, RZ ;  /* 0x00018000051d7810 */ /* 0x000fc80007ffe0ff */
[----:B------:R-:W5:Y:S01]  /*0650*/  @!P0 LDG.E.EL R20, desc[UR10][R14.64] ;  /* 0x0000000a0e148981 */ /* 0x000f62000c2e1900 */
[----:B------:R-:W-:Y:S01]  /*0660*/  PLOP3.LUT P0, PT, PT, PT, UP0, 0x80, 0x0 ;  /* 0x000000000000781c */ /* 0x000fe20003f0f008 */
[----:B------:R-:W-:Y:S02]  /*0670*/  IMAD.MOV.U32 R5, RZ, RZ, RZ ;  /* 0x000000ffff057224 */ /* 0x000fe400078e00ff */
[----:B------:R-:W-:-:S04]  /*0680*/  IMAD.WIDE R28, R29, 0x4, R12 ;  /* 0x000000041d1c7825 */ /* 0x000fc800078e020c */
[----:B------:R-:W-:-:S05]  /*0690*/  IMAD.WIDE R12, R27, 0x4, R12 ;  /* 0x000000041b0c7825 */ /* 0x000fca00078e020c */
[----:B------:R0:W5:Y:S04]  /*06a0*/  @!P1 LDG.E.EL R21, desc[UR10][R12.64] ;  /* 0x0000000a0c159981 */ /* 0x000168000c2e1900 */
[----:B------:R-:W5:Y:S01]  /*06b0*/  @!P0 LDG.E.EL R5, desc[UR10][R28.64] ;  /* 0x0000000a1c058981 */ /* 0x000f62000c2e1900 */
[----:B------:R-:W-:Y:S01]  /*06c0*/  PLOP3.LUT P0, PT, PT, PT, UP0, 0x80, 0x0 ;  /* 0x000000000000781c */ /* 0x000fe20003f0f008 */
[----:B------:R-:W-:Y:S01]  /*06d0*/  UMOV UR4, URZ ;  /* 0x0000003f00047c82 */ /* 0x000fe20008000000 */
[----:B------:R-:W-:Y:S02]  /*06e0*/  PLOP3.LUT P2, PT, PT, PT, UP0, 0x80, 0x0 ;  /* 0x000000000000781c */ /* 0x000fe40003f4f008 */
[----:B------:R-:W-:Y:S02]  /*06f0*/  PLOP3.LUT P3, PT, PT, PT, UP0, 0x80, 0x0 ;  /* 0x000000000000781c */ /* 0x000fe40003f6f008 */
[----:B------:R-:W-:Y:S01]  /*0700*/  PLOP3.LUT P4, PT, PT, PT, UP0, 0x80, 0x0 ;  /* 0x000000000000781c */ /* 0x000fe20003f8f008 */
[----:B0-----:R-:W-:Y:S01]  /*0710*/  IMAD.MOV.U32 R13, RZ, RZ, 0x3e800000 ;  /* 0x3e800000ff0d7424 */ /* 0x001fe200078e00ff */
[----:B------:R-:W-:Y:S01]  /*0720*/  UMOV UR5, URZ ;  /* 0x0000003f00057c82 */ /* 0x000fe20008000000 */
[----:B------:R-:W-:Y:S01]  /*0730*/  UMOV UR6, URZ ;  /* 0x0000003f00067c82 */ /* 0x000fe20008000000 */
[----:B------:R-:W0:Y:S01]  /*0740*/  S2UR UR8, SR_CgaCtaId ;  /* 0x00000000000879c3 */ /* 0x000e220000008800 */
[----:B------:R-:W-:-:S02]  /*0750*/  UMOV UR7, 0x400 ;  /* 0x0000040000077882 */ /* 0x000fc40000000000 */
[----:B------:R-:W-:-:S13]  /*0760*/  @!P0 R2UR UR4, R7 ;  /* 0x00000000070482ca */ /* 0x000fda00000e0000 */
[----:B------:R-:W-:-:S05]  /*0770*/  MOV R7, UR4 ;  /* 0x0000000400077c02 */ /* 0x000fca0008000f00 */
[----:B------:R-:W-:-:S04]  /*0780*/  FADD R7, R7, 9.9999997473787516356e-06 ;  /* 0x3727c5ac07077421 */ /* 0x000fc80000000000 */
[----:B------:R-:W1:Y:S02]  /*0790*/  MUFU.SQRT R14, R7 ;  /* 0x00000007000e7308 */ /* 0x000e640000002000 */
[C---:B-1----:R-:W-:Y:S02]  /*07a0*/  FSETP.GT.AND P0, PT, R14.reuse, 8.50705917302346158658e+37, PT ;  /* 0x7e8000000e00780b */ /* 0x042fe40003f04000 */
[----:B------:R-:W-:-:S11]  /*07b0*/  FSETP.GEU.AND P1, PT, R14, 1.175494350822287508e-38, PT ;  /* 0x008000000e00780b */ /* 0x000fd60003f2e000 */
[----:B------:R-:W-:-:S04]  /*07c0*/  @P0 FMUL R14, R14, 0.25 ;  /* 0x3e8000000e0e0820 */ /* 0x000fc80000400000 */
[----:B------:R-:W-:Y:S01]  /*07d0*/  @!P1 FMUL R14, R14, 16777216 ;  /* 0x4b8000000e0e9820 */ /* 0x000fe20000400000 */
[----:B------:R-:W-:Y:S01]  /*07e0*/  UMOV UR4, URZ ;  /* 0x0000003f00047c82 */ /* 0x000fe20008000000 */
[----:B--2---:R-:W-:-:S04]  /*07f0*/  @!P2 R2UR UR4, R26 ;  /* 0x000000001a04a2ca */ /* 0x004fc800000e0000 */
[----:B------:R-:W1:Y:S01]  /*0800*/  MUFU.RCP R14, R14 ;  /* 0x0000000e000e7308 */ /* 0x000e620000001000 */
[----:B---3--:R-:W-:Y:S02]  /*0810*/  @!P3 R2UR UR5, R25 ;  /* 0x000000001905b2ca */ /* 0x008fe400000e0000 */
[----:B------:R-:W-:Y:S02]  /*0820*/  FSEL R13, R13, 1, P0 ;  /* 0x3f8000000d0d7808 */ /* 0x000fe40000000000 */
[----:B----4-:R-:W-:-:S03]  /*0830*/  @!P4 R2UR UR6, R11 ;  /* 0x000000000b06c2ca */ /* 0x010fc600000e0000 */
[----:B------:R-:W-:Y:S01]  /*0840*/  @!P1 FMUL R13, R13, 16777216 ;  /* 0x4b8000000d0d9820 */ /* 0x000fe20000400000 */
[----:B------:R-:W-:-:S03]  /*0850*/  FADD R12, R9, -UR4 ;  /* 0x80000004090c7e21 */ /* 0x000fc60008000000 */
[----:B-1----:R-:W-:Y:S02]  /*0860*/  FMUL R11, R14, R13 ;  /* 0x0000000d0e0b7220 */ /* 0x002fe40000400000 */
[----:B------:R-:W-:Y:S02]  /*0870*/  MOV R25, UR5 ;  /* 0x0000000500197c02 */ /* 0x000fe40008000f00 */
[----:B------:R-:W-:Y:S01]  /*0880*/  FMUL R12, R11, R12 ;  /* 0x0000000c0b0c7220 */ /* 0x000fe20000400000 */
[----:B------:R-:W1:Y:S03]  /*0890*/  S2R R7, SR_TID.X ;  /* 0x0000000000077919 */ /* 0x000e660000002100 */
[----:B------:R-:W-:Y:S01]  /*08a0*/  FFMA R25, R12, R25, UR6 ;  /* 0x000000060c197e23 */ /* 0x000fe20008000019 */
[----:B------:R-:W-:Y:S01]  /*08b0*/  FADD R12, R3, -UR4 ;  /* 0x80000004030c7e21 */ /* 0x000fe20008000000 */
[----:B------:R-:W-:-:S03]  /*08c0*/  FADD R24, R24, -UR4 ;  /* 0x8000000418187e21 */ /* 0x000fc60008000000 */
[----:B------:R-:W-:Y:S01]  /*08d0*/  FSETP.GT.AND P0, PT, R25, RZ, PT ;  /* 0x000000ff1900720b */ /* 0x000fe20003f04000 */
[----:B------:R-:W-:Y:S01]  /*08e0*/  FMUL R9, R11, R12 ;  /* 0x0000000c0b097220 */ /* 0x000fe20000400000 */
[----:B------:R-:W-:Y:S01]  /*08f0*/  FADD R12, R19, -UR4 ;  /* 0x80000004130c7e21 */ /* 0x000fe20008000000 */
[----:B------:R-:W-:Y:S01]  /*0900*/  MOV R14, UR5 ;  /* 0x00000005000e7c02 */ /* 0x000fe20008000f00 */
[----:B------:R-:W-:Y:S02]  /*0910*/  IMAD.U32 R13, RZ, RZ, UR5 ;  /* 0x00000005ff0d7e24 */ /* 0x000fe4000f8e00ff */
[C---:B------:R-:W-:Y:S01]  /*0920*/  FMUL R24, R11.reuse, R24 ;  /* 0x000000180b187220 */ /* 0x040fe20000400000 */
[----:B------:R-:W-:Y:S02]  /*0930*/  IMAD.U32 R15, RZ, RZ, UR5 ;  /* 0x00000005ff0f7e24 */ /* 0x000fe4000f8e00ff */
[----:B------:R-:W-:Y:S01]  /*0940*/  FMUL R12, R11, R12 ;  /* 0x0000000c0b0c7220 */ /* 0x000fe20000400000 */
[----:B------:R-:W-:Y:S01]  /*0950*/  FFMA R9, R9, R14, UR6 ;  /* 0x0000000609097e23 */ /* 0x000fe2000800000e */
[----:B------:R-:W-:-:S02]  /*0960*/  FFMA R13, R24, R13, UR6 ;  /* 0x00000006180d7e23 */ /* 0x000fc4000800000d */
[----:B------:R-:W-:Y:S01]  /*0970*/  FFMA R15, R12, R15, UR6 ;  /* 0x000000060c0f7e23 */ /* 0x000fe2000800000f */
[----:B------:R-:W-:Y:S02]  /*0980*/  @!P0 FMUL R25, R25, 0.10000000149011611938 ;  /* 0x3dcccccd19198820 */ /* 0x000fe40000400000 */
[----:B------:R-:W-:Y:S02]  /*0990*/  FSETP.GT.AND P2, PT, R13, RZ, PT ;  /* 0x000000ff0d00720b */ /* 0x000fe40003f44000 */
[----:B------:R-:W-:Y:S02]  /*09a0*/  FSETP.GT.AND P1, PT, R9, RZ, PT ;  /* 0x000000ff0900720b */ /* 0x000fe40003f24000 */
[----:B------:R-:W-:Y:S01]  /*09b0*/  FSETP.GT.AND P0, PT, R15, RZ, PT ;  /* 0x000000ff0f00720b */ /* 0x000fe20003f04000 */
[----:B0-----:R-:W-:Y:S01]  /*09c0*/  UPRMT UR7, UR8, 0x654, UR7 ;  /* 0x0000065408077896 */ /* 0x001fe20008000007 */
[----:B-----5:R-:W-:Y:S01]  /*09d0*/  FADD R14, R4, -UR4 ;  /* 0x80000004040e7e21 */ /* 0x020fe20008000000 */
[----:B------:R-:W-:Y:S01]  /*09e0*/  FADD R4, R6, -UR4 ;  /* 0x8000000406047e21 */ /* 0x000fe20008000000 */
[----:B-1----:R-:W-:-:S05]  /*09f0*/  LOP3.LUT R3, R7, 0x7f, RZ, 0xc0, !PT ;  /* 0x0000007f07037812 */ /* 0x002fca00078ec0ff */
[----:B------:R-:W-:Y:S02]  /*0a00*/  @!P2 FMUL R13, R13, 0.10000000149011611938 ;  /* 0x3dcccccd0d0da820 */ /* 0x000fe40000400000 */
[----:B------:R-:W-:Y:S02]  /*0a10*/  @!P1 FMUL R9, R9, 0.10000000149011611938 ;  /* 0x3dcccccd09099820 */ /* 0x000fe40000400000 */
[----:B------:R-:W-:Y:S01]  /*0a20*/  @!P0 FMUL R15, R15, 0.10000000149011611938 ;  /* 0x3dcccccd0f0f8820 */ /* 0x000fe20000400000 */
[----:B------:R-:W-:Y:S01]  /*0a30*/  FMUL R6, R11, R14 ;  /* 0x0000000e0b067220 */ /* 0x000fe20000400000 */
[----:B------:R-:W-:Y:S01]  /*0a40*/  FADD R18, R25, R18 ;  /* 0x0000001219127221 */ /* 0x000fe20000000000 */
[----:B------:R-:W-:Y:S01]  /*0a50*/  LEA R3, R3, UR7, 0x2 ;  /* 0x0000000703037c11 */ /* 0x000fe2000f8e10ff */
[----:B------:R-:W-:Y:S01]  /*0a60*/  FADD R22, R13, R22 ;  /* 0x000000160d167221 */ /* 0x000fe20000000000 */
[----:B------:R-:W-:Y:S01]  /*0a70*/  FADD R14, R9, R2 ;  /* 0x00000002090e7221 */ /* 0x000fe20000000000 */
[----:B------:R-:W-:-:S02]  /*0a80*/  FADD R16, R15, R16 ;  /* 0x000000100f107221 */ /* 0x000fc40000000000 */
[----:B------:R0:W-:Y:S04]  /*0a90*/  STS [R3], R18 ;  /* 0x0000001203007388 */ /* 0x0001e80000000800 */
[----:B------:R-:W-:Y:S04]  /*0aa0*/  STS [R3+0x200], R22 ;  /* 0x0002001603007388 */ /* 0x000fe80000000800 */
[----:B------:R1:W-:Y:S04]  /*0ab0*/  STS [R3+0x400], R14 ;  /* 0x0004000e03007388 */ /* 0x0003e80000000800 */
[----:B------:R2:W-:Y:S01]  /*0ac0*/  STS [R3+0x600], R16 ;  /* 0x0006001003007388 */ /* 0x0005e20000000800 */
[----:B------:R-:W-:-:S02]  /*0ad0*/  IMAD.SHL.U32 R10, R10, 0x4, RZ ;  /* 0x000000040a0a7824 */ /* 0x000fc400078e00ff */
[----:B------:R-:W-:Y:S01]  /*0ae0*/  FADD R8, R8, -UR4 ;  /* 0x8000000408087e21 */ /* 0x000fe20008000000 */
[----:B------:R-:W-:Y:S01]  /*0af0*/  FADD R12, R23, -UR4 ;  /* 0x80000004170c7e21 */ /* 0x000fe20008000000 */
[----:B------:R-:W-:Y:S02]  /*0b00*/  MOV R19, UR5 ;  /* 0x0000000500137c02 */ /* 0x000fe40008000f00 */
[----:B------:R-:W-:Y:S01]  /*0b10*/  LOP3.LUT R10, R10, 0x1fc, RZ, 0xc0, !PT ;  /* 0x000001fc0a0a7812 */ /* 0x000fe200078ec0ff */
[C---:B------:R-:W-:Y:S01]  /*0b20*/  FMUL R8, R11.reuse, R8 ;  /* 0x000000080b087220 */ /* 0x040fe20000400000 */
[C---:B------:R-:W-:Y:S01]  /*0b30*/  FMUL R7, R11.reuse, R4 ;  /* 0x000000040b077220 */ /* 0x040fe20000400000 */
[----:B------:R-:W-:Y:S01]  /*0b40*/  FMUL R12, R11, R12 ;  /* 0x0000000c0b0c7220 */ /* 0x000fe20000400000 */
[----:B0-----:R-:W-:Y:S01]  /*0b50*/  MOV R18, UR5 ;  /* 0x0000000500127c02 */ /* 0x001fe20008000f00 */
[----:B------:R-:W-:Y:S01]  /*0b60*/  IMAD.U32 R15, RZ, RZ, UR5 ;  /* 0x00000005ff0f7e24 */ /* 0x000fe2000f8e00ff */
[----:B------:R-:W-:Y:S01]  /*0b70*/  SHF.L.U32 R11, R0, 0xa, RZ ;  /* 0x0000000a000b7819 */ /* 0x000fe200000006ff */
[----:B------:R-:W-:Y:S01]  /*0b80*/  IMAD.U32 R23, RZ, RZ, UR5 ;  /* 0x00000005ff177e24 */ /* 0x000fe2000f8e00ff */
[----:B------:R-:W-:Y:S01]  /*0b90*/  LEA R13, R10, UR7, 0x2 ;  /* 0x000000070a0d7c11 */ /* 0x000fe2000f8e10ff */
[----:B------:R-:W-:Y:S01]  /*0ba0*/  FFMA R4, R8, R19, UR6 ;  /* 0x0000000608047e23 */ /* 0x000fe20008000013 */
[----:B------:R-:W-:Y:S01]  /*0bb0*/  FFMA R15, R12, R15, UR6 ;  /* 0x000000060c0f7e23 */ /* 0x000fe2000800000f */
[----:B-1----:R-:W-:Y:S01]  /*0bc0*/  FFMA R14, R7, R18, UR6 ;  /* 0x00000006070e7e23 */ /* 0x002fe20008000012 */
[----:B--2---:R-:W-:Y:S01]  /*0bd0*/  FFMA R16, R6, R23, UR6 ;  /* 0x0000000606107e23 */ /* 0x004fe20008000017 */
[----:B------:R-:W-:Y:S01]  /*0be0*/  LOP3.LUT R2, R10, R11, RZ, 0xfc, !PT ;  /* 0x0000000b0a027212 */ /* 0x000fe200078efcff */
[----:B------:R-:W-:Y:S01]  /*0bf0*/  BAR.SYNC.DEFER_BLOCKING 0x0 ;  /* 0x0000000000007b1d */ /* 0x000fe20000010000 */
[----:B------:R-:W-:-:S02]  /*0c00*/  FSETP.GT.AND P3, PT, R4, RZ, PT ;  /* 0x000000ff0400720b */ /* 0x000fc40003f64000 */
[----:B------:R-:W-:Y:S02]  /*0c10*/  FSETP.GT.AND P2, PT, R15, RZ, PT ;  /* 0x000000ff0f00720b */ /* 0x000fe40003f44000 */
[----:B------:R-:W-:-:S03]  /*0c20*/  FSETP.GT.AND P1, PT, R14, RZ, PT ;  /* 0x000000ff0e00720b */ /* 0x000fc60003f24000 */
[----:B------:R-:W0:Y:S01]  /*0c30*/  LDC.64 R6, c[0x0][0x240] ;  /* 0x00009000ff067b82 */ /* 0x000e220000000a00 */
[----:B------:R-:W-:Y:S01]  /*0c40*/  FSETP.GT.AND P0, PT, R16, RZ, PT ;  /* 0x000000ff1000720b */ /* 0x000fe20003f04000 */
[----:B------:R-:W1:Y:S04]  /*0c50*/  LDS.128 R8, [R13] ;  /* 0x000000000d087984 */ /* 0x000e680000000c00 */
[----:B------:R-:W-:Y:S02]  /*0c60*/  @!P3 FMUL R4, R4, 0.10000000149011611938 ;  /* 0x3dcccccd0404b820 */ /* 0x000fe40000400000 */
[----:B------:R-:W-:Y:S02]  /*0c70*/  @!P2 FMUL R15, R15, 0.10000000149011611938 ;  /* 0x3dcccccd0f0fa820 */ /* 0x000fe40000400000 */
[----:B------:R-:W-:-:S04]  /*0c80*/  @!P1 FMUL R14, R14, 0.10000000149011611938 ;  /* 0x3dcccccd0e0e9820 */ /* 0x000fc80000400000 */
[----:B------:R-:W-:Y:S01]  /*0c90*/  @!P0 FMUL R16, R16, 0.10000000149011611938 ;  /* 0x3dcccccd10108820 */ /* 0x000fe20000400000 */
[----:B------:R-:W-:Y:S01]  /*0ca0*/  SHF.R.S32.HI R19, RZ, 0x1f, R2 ;  /* 0x0000001fff137819 */ /* 0x000fe20000011402 */
[----:B------:R-:W-:Y:S01]  /*0cb0*/  FADD R18, R4, R17 ;  /* 0x0000001104127221 */ /* 0x000fe20000000000 */
[----:B------:R-:W-:Y:S01]  /*0cc0*/  BAR.SYNC.DEFER_BLOCKING 0x0 ;  /* 0x0000000000007b1d */ /* 0x000fe20000010000 */
[----:B------:R-:W-:Y:S01]  /*0cd0*/  FADD R20, R15, R20 ;  /* 0x000000140f147221 */ /* 0x000fe20000000000 */
[----:B------:R-:W-:Y:S01]  /*0ce0*/  FADD R14, R14, R5 ;  /* 0x000000050e0e7221 */ /* 0x000fe20000000000 */
[----:B------:R-:W-:Y:S01]  /*0cf0*/  FADD R16, R16, R21 ;  /* 0x0000001510107221 */ /* 0x000fe20000000000 */
[----:B------:R-:W-:-:S04]  /*0d00*/  LEA.HI R19, R19, R2, RZ, 0x8 ;  /* 0x0000000213137211 */ /* 0x000fc800078f40ff */
[C---:B------:R-:W-:Y:S01]  /*0d10*/  LOP3.LUT R23, R19.reuse, 0xffffff00, RZ, 0xc0, !PT ;  /* 0xffffff0013177812 */ /* 0x040fe200078ec0ff */
[----:B------:R-:W-:Y:S01]  /*0d20*/  IMAD.SHL.U32 R19, R19, 0x80, RZ ;  /* 0x0000008013137824 */ /* 0x000fe200078e00ff */
[----:B------:R-:W-:-:S03]  /*0d30*/  MOV R25, UR12 ;  /* 0x0000000c00197c02 */ /* 0x000fc60008000f00 */
[----:B------:R-:W-:Y:S01]  /*0d40*/  IMAD.IADD R12, R2, 0x1, -R23 ;  /* 0x00000001020c7824 */ /* 0x000fe200078e0a17 */
[----:B------:R2:W-:Y:S04]  /*0d50*/  STS [R3], R18 ;  /* 0x0000001203007388 */ /* 0x0005e80000000800 */
[----:B------:R2:W-:Y:S04]  /*0d60*/  STS [R3+0x200], R20 ;  /* 0x0002001403007388 */ /* 0x0005e80000000800 */
[----:B------:R2:W-:Y:S04]  /*0d70*/  STS [R3+0x400], R14 ;  /* 0x0004000e03007388 */ /* 0x0005e80000000800 */
[----:B------:R2:W-:Y:S01]  /*0d80*/  STS [R3+0x600], R16 ;  /* 0x0006001003007388 */ /* 0x0005e20000000800 */
[----:B------:R-:W-:-:S02]  /*0d90*/  LEA R12, R25, R12, 0x8 ;  /* 0x0000000c190c7211 */ /* 0x000fc400078e40ff */
[----:B------:R-:W-:Y:S01]  /*0da0*/  LOP3.LUT R19, R19, 0xffff8000, RZ, 0xc0, !PT ;  /* 0xffff800013137812 */ /* 0x000fe200078ec0ff */
[----:B------:R-:W-:Y:S01]  /*0db0*/  BAR.SYNC.DEFER_BLOCKING 0x0 ;  /* 0x0000000000007b1d */ /* 0x000fe20000010000 */
[----:B------:R-:W-:Y:S02]  /*0dc0*/  PLOP3.LUT P3, PT, PT, PT, UP0, 0x80, 0x0 ;  /* 0x000000000000781c */ /* 0x000fe40003f6f008 */
[----:B------:R-:W-:Y:S02]  /*0dd0*/  PLOP3.LUT P0, PT, PT, PT, UP0, 0x40, 0x0 ;  /* 0x000000000000781c */ /* 0x000fe40003f0e808 */
[----:B------:R-:W-:-:S05]  /*0de0*/  IADD3 R5, R12, R19, RZ ;  /* 0x000000130c057210 */ /* 0x000fca0007ffe0ff */
[----:B0-----:R-:W-:-:S05]  /*0df0*/  IMAD.WIDE R4, R5, 0x4, R6 ;  /* 0x0000000405047825 */ /* 0x001fca00078e0206 */
[----:B-1----:R2:W-:Y:S01]  /*0e00*/  @!P3 STG.E.128 desc[UR10][R4.64], R8 ;  /* 0x000000080400b986 */ /* 0x0025e2000c101d0a */
[----:B------:R-:W-:Y:S05]  /*0e10*/  @!P0 EXIT ;  /* 0x000000000000894d */ /* 0x000fea0003800000 */
[----:B--2---:R-:W0:Y:S01]  /*0e20*/  LDS.128 R8, [R13] ;  /* 0x000000000d087984 */ /* 0x004e220000000c00 */
[----:B------:R-:W-:-:S04]  /*0e30*/  SHF.R.S32.HI R3, RZ, 0x15, R0 ;  /* 0x00000015ff037819 */ /* 0x000fc80000011400 */
[----:B------:R-:W-:-:S04]  /*0e40*/  SGXT R3, R3, 0x1 ;  /* 0x000000010303781a */ /* 0x000fc80000000200 */
[----:B------:R-:W-:-:S04]  /*0e50*/  LEA.HI R3, R3, R2, RZ, 0x8 ;  /* 0x0000000203037211 */ /* 0x000fc800078f40ff */
[----:B------:R-:W-:-:S04]  /*0e60*/  LEA R3, R3, 0x10000, 0x7 ;  /* 0x0001000003037811 */ /* 0x000fc800078e38ff */
[----:B------:R-:W-:-:S05]  /*0e70*/  LOP3.LUT R3, R3, 0xffff8000, RZ, 0xc0, !PT ;  /* 0xffff800003037812 */ /* 0x000fca00078ec0ff */
[----:B------:R-:W-:-:S04]  /*0e80*/  IMAD.IADD R3, R12, 0x1, R3 ;  /* 0x000000010c037824 */ /* 0x000fc800078e0203 */
[----:B------:R-:W-:-:S05]  /*0e90*/  IMAD.WIDE R6, R3, 0x4, R6 ;  /* 0x0000000403067825 */ /* 0x000fca00078e0206 */
[----:B0-----:R-:W-:Y:S01]  /*0ea0*/  STG.E.128 desc[UR10][R6.64], R8 ;  /* 0x0000000806007986 */ /* 0x001fe2000c101d0a */
[----:B------:R-:W-:Y:S05]  /*0eb0*/  EXIT ;  /* 0x000000000000794d */ /* 0x000fea0003800000 */
.L_x_0:
[----:B------:R-:W-:-:S00]  /*0ec0*/  BRA `(.L_x_0) ;  /* 0xfffffffc00fc7947 */ /* 0x000fc0000383ffff */
[----:B------:R-:W-:-:S00]  /*0ed0*/  NOP ;  /* 0x0000000000007918 */ /* 0x000fc00000000000 */
        /* <DEDUP_REMOVED lines=10> */
.L_x_1:


//--------------------- .nv.global.init           --------------------------
	.section	.nv.global.init,"aw",@progbits
.nv.global.init:
	.type		_$_str,@object
	.size		_$_str,(_$_str_$_2 - _$_str)
_$_str:
        /*0000*/ 	.byte	0x5f, 0x5f, 0x43, 0x55, 0x44, 0x41, 0x5f, 0x46, 0x54, 0x5a, 0x00
	.type		_$_str_$_2,@object
	.size		_$_str_$_2,(.L_1 - _$_str_$_2)
_$_str_$_2:
        /*000b*/ 	.byte	0x5f, 0x5f, 0x43, 0x55, 0x44, 0x41, 0x5f, 0x50, 0x52, 0x45, 0x43, 0x5f, 0x53, 0x51, 0x52, 0x54
        /*001b*/ 	.byte	0x00
.L_1:


//--------------------- .nv.shared.triton_poi_fused__native_batch_norm_legit_no_training_add_leaky_relu_15 --------------------------
	.section	.nv.shared.triton_poi_fused__native_batch_norm_legit_no_training_add_leaky_relu_15,"aw",@nobits
	.sectionflags	@""
	.align	16
	.zero		1024


//--------------------- .nv.constant0.triton_poi_fused__native_batch_norm_legit_no_training_add_leaky_relu_15 --------------------------
	.section	.nv.constant0.triton_poi_fused__native_batch_norm_legit_no_training_add_leaky_relu_15,"a",@progbits
	.sectionflags	@""
	.align	4
.nv.constant0.triton_poi_fused__native_batch_norm_legit_no_training_add_leaky_relu_15:
	.zero		592
